//
// Generated by NVIDIA NVVM Compiler
//
// Compiler Build ID: CL-36424714
// Cuda compilation tools, release 13.0, V13.0.88
// Based on NVVM 20.0.0
//

.version 9.0
.target sm_100
.address_size 64

	// .globl	_Z13findSubstringPKcS0_ii
.global .align 4 .u32 isSubstring;

.visible .entry _Z13findSubstringPKcS0_ii(
	.param .u64 .ptr .align 1 _Z13findSubstringPKcS0_ii_param_0,
	.param .u64 .ptr .align 1 _Z13findSubstringPKcS0_ii_param_1,
	.param .u32 _Z13findSubstringPKcS0_ii_param_2,
	.param .u32 _Z13findSubstringPKcS0_ii_param_3
)
{
	.reg .pred 	%p<22>;
	.reg .b16 	%rs<3>;
	.reg .b32 	%r<53>;
	.reg .b64 	%rd<9>;

	ld.param.u64 	%rd3, [_Z13findSubstringPKcS0_ii_param_0];
	ld.param.u64 	%rd4, [_Z13findSubstringPKcS0_ii_param_1];
	ld.param.u32 	%r17, [_Z13findSubstringPKcS0_ii_param_2];
	ld.param.u32 	%r18, [_Z13findSubstringPKcS0_ii_param_3];
	setp.lt.s32 	%p1, %r17, 1024;
	shr.s32 	%r19, %r17, 31;
	shr.u32 	%r20, %r19, 22;
	add.s32 	%r21, %r17, %r20;
	shr.s32 	%r22, %r21, 10;
	selp.b32 	%r23, %r22, 1, %p1;
	mov.u32 	%r24, %tid.x;
	mov.u32 	%r25, %ctaid.x;
	mov.u32 	%r26, %ntid.x;
	mad.lo.s32 	%r27, %r25, %r26, %r24;
	mul.lo.s32 	%r47, %r23, %r27;
	add.s32 	%r28, %r47, %r23;
	setp.gt.s32 	%p2, %r28, 1023;
	sub.s32 	%r29, 1024, %r47;
	selp.b32 	%r2, %r29, %r23, %p2;
	setp.eq.s32 	%p3, %r2, 0;
	@%p3 bra 	$L__BB0_19;
	add.s32 	%r3, %r2, %r47;
	setp.lt.s32 	%p4, %r2, 1;
	add.s32 	%r30, %r47, %r18;
	setp.ge.s32 	%p5, %r30, %r17;
	or.pred  	%p6, %p4, %p5;
	@%p6 bra 	$L__BB0_19;
	setp.lt.s32 	%p7, %r18, 1;
	@%p7 bra 	$L__BB0_10;
	cvta.to.global.u64 	%rd1, %rd3;
	cvta.to.global.u64 	%rd2, %rd4;
$L__BB0_4:
	mov.b32 	%r48, 0;
$L__BB0_5:
	add.s32 	%r44, %r48, %r47;
	cvt.s64.s32 	%rd5, %r44;
	add.s64 	%rd6, %rd1, %rd5;
	ld.global.u8 	%rs1, [%rd6];
	cvt.u64.u32 	%rd7, %r48;
	add.s64 	%rd8, %rd2, %rd7;
	ld.global.u8 	%rs2, [%rd8];
	setp.ne.s16 	%p16, %rs1, %rs2;
	mov.u32 	%r49, %r48;
	@%p16 bra 	$L__BB0_7;
	add.s32 	%r48, %r48, 1;
	setp.eq.s32 	%p17, %r48, %r18;
	mov.u32 	%r49, %r18;
	@%p17 bra 	$L__BB0_7;
	bra.uni 	$L__BB0_5;
$L__BB0_7:
	setp.eq.s32 	%p18, %r49, %r18;
	@%p18 bra 	$L__BB0_8;
	bra.uni 	$L__BB0_9;
$L__BB0_8:
	mov.b32 	%r45, 1;
	st.global.u32 	[isSubstring], %r45;
$L__BB0_9:
	add.s32 	%r47, %r47, 1;
	setp.ge.s32 	%p19, %r47, %r3;
	add.s32 	%r46, %r47, %r18;
	setp.ge.s32 	%p20, %r46, %r17;
	or.pred  	%p21, %p19, %p20;
	@%p21 bra 	$L__BB0_19;
	bra.uni 	$L__BB0_4;
$L__BB0_10:
	not.b32 	%r31, %r47;
	add.s32 	%r32, %r17, %r31;
	sub.s32 	%r33, %r32, %r18;
	add.s32 	%r34, %r47, 1;
	max.s32 	%r35, %r3, %r34;
	add.s32 	%r36, %r35, %r31;
	min.u32 	%r9, %r33, %r36;
	and.b32  	%r37, %r9, 3;
	setp.eq.s32 	%p8, %r37, 3;
	@%p8 bra 	$L__BB0_15;
	add.s32 	%r38, %r9, 1;
	and.b32  	%r39, %r38, 3;
	neg.s32 	%r50, %r39;
	add.s32 	%r47, %r47, %r39;
$L__BB0_12:
	.pragma "nounroll";
	setp.ne.s32 	%p9, %r18, 0;
	@%p9 bra 	$L__BB0_14;
	mov.b32 	%r40, 1;
	st.global.u32 	[isSubstring], %r40;
$L__BB0_14:
	add.s32 	%r50, %r50, 1;
	setp.ne.s32 	%p10, %r50, 0;
	@%p10 bra 	$L__BB0_12;
$L__BB0_15:
	setp.lt.u32 	%p11, %r9, 3;
	@%p11 bra 	$L__BB0_19;
$L__BB0_16:
	setp.ne.s32 	%p12, %r18, 0;
	@%p12 bra 	$L__BB0_18;
	mov.b32 	%r41, 1;
	st.global.u32 	[isSubstring], %r41;
$L__BB0_18:
	add.s32 	%r47, %r47, 4;
	setp.lt.s32 	%p13, %r47, %r3;
	add.s32 	%r42, %r47, %r18;
	setp.lt.s32 	%p14, %r42, %r17;
	and.pred  	%p15, %p13, %p14;
	@%p15 bra 	$L__BB0_16;
$L__BB0_19:
	ret;

}


// ===== COMPILED SASS (sm_100) =====

	.target	sm_100

	.elftype	@"ET_EXEC"


//--------------------- .note.nv.tkinfo           --------------------------
	.section	.note.nv.tkinfo,"",@"SHT_NOTE"
	.sectionflags	@"SHF_NOTE_NV_TKINFO"
	.tkinfo
        /*0018*/ 	.word	0x00000002
        /*0030*/ 	.string	""
        /*0030*/ 	.string	"ptxas"
        /*0030*/ 	.string	"Cuda compilation tools, release 13.0, V13.0.88"
        /*0030*/ 	.string	"Build cuda_13.0.r13.0/compiler.36424714_0"
        /*0030*/ 	.string	"-arch sm_100 -m 64 "



//--------------------- .note.nv.cuinfo           --------------------------
	.section	.note.nv.cuinfo,"",@"SHT_NOTE"
	.sectionflags	@"SHF_NOTE_NV_CUINFO"
        /*0018*/ 	.short	0x0002
        /*001a*/ 	.short	0x0064
        /*001c*/ 	.short	0x0082
	.zero		2


//--------------------- .nv.info                  --------------------------
	.section	.nv.info,"",@"SHT_CUDA_INFO"
	.align	4


	//----- nvinfo : EIATTR_REGCOUNT
	.align		4
        /*0000*/ 	.byte	0x04, 0x2f
        /*0002*/ 	.short	(.L_2 - .L_1)
	.align		4
.L_1:
        /*0004*/ 	.word	index@(_Z13findSubstringPKcS0_ii)
        /*0008*/ 	.word	0x0000000a


	//----- nvinfo : EIATTR_FRAME_SIZE
	.align		4
.L_2:
        /*000c*/ 	.byte	0x04, 0x11
        /*000e*/ 	.short	(.L_4 - .L_3)
	.align		4
.L_3:
        /*0010*/ 	.word	index@(_Z13findSubstringPKcS0_ii)
        /*0014*/ 	.word	0x00000000


	//----- nvinfo : EIATTR_MIN_STACK_SIZE
	.align		4
.L_4:
        /*0018*/ 	.byte	0x04, 0x12
        /*001a*/ 	.short	(.L_6 - .L_5)
	.align		4
.L_5:
        /*001c*/ 	.word	index@(_Z13findSubstringPKcS0_ii)
        /*0020*/ 	.word	0x00000000
.L_6:


//--------------------- .nv.compat                --------------------------
	.section	.nv.compat,"",@"SHT_CUDA_COMPAT_INFO"
	.align	4
        /*0000*/ 	.byte	0x02, 0x09, 0x00, 0x00, 0x02, 0x02, 0x01, 0x00, 0x02, 0x05, 0x05, 0x00, 0x03, 0x07, 0x01, 0x01
        /*0010*/ 	.byte	0x02, 0x03, 0x00, 0x00, 0x02, 0x06, 0x01, 0x00, 0x04, 0x0b, 0x08, 0x00, 0x09, 0x00, 0x00, 0x00
        /*0020*/ 	.byte	0x00, 0x00, 0x00, 0x00


//--------------------- .nv.info._Z13findSubstringPKcS0_ii --------------------------
	.section	.nv.info._Z13findSubstringPKcS0_ii,"",@"SHT_CUDA_INFO"
	.sectionflags	@""
	.align	4


	//----- nvinfo : EIATTR_CUDA_API_VERSION
	.align		4
        /*0000*/ 	.byte	0x04, 0x37
        /*0002*/ 	.short	(.L_8 - .L_7)
.L_7:
        /*0004*/ 	.word	0x00000082


	//----- nvinfo : EIATTR_KPARAM_INFO
	.align		4
.L_8:
        /*0008*/ 	.byte	0x04, 0x17
        /*000a*/ 	.short	(.L_10 - .L_9)
.L_9:
        /*000c*/ 	.word	0x00000000
        /*0010*/ 	.short	0x0003
        /*0012*/ 	.short	0x0014
        /*0014*/ 	.byte	0x00, 0xf0, 0x11, 0x00


	//----- nvinfo : EIATTR_KPARAM_INFO
	.align		4
.L_10:
        /*0018*/ 	.byte	0x04, 0x17
        /*001a*/ 	.short	(.L_12 - .L_11)
.L_11:
        /*001c*/ 	.word	0x00000000
        /*0020*/ 	.short	0x0002
        /*0022*/ 	.short	0x0010
        /*0024*/ 	.byte	0x00, 0xf0, 0x11, 0x00


	//----- nvinfo : EIATTR_KPARAM_INFO
	.align		4
.L_12:
        /*0028*/ 	.byte	0x04, 0x17
        /*002a*/ 	.short	(.L_14 - .L_13)
.L_13:
        /*002c*/ 	.word	0x00000000
        /*0030*/ 	.short	0x0001
        /*0032*/ 	.short	0x0008
        /*0034*/ 	.byte	0x00, 0xf5, 0x21, 0x00


	//----- nvinfo : EIATTR_KPARAM_INFO
	.align		4
.L_14:
        /*0038*/ 	.byte	0x04, 0x17
        /*003a*/ 	.short	(.L_16 - .L_15)
.L_15:
        /*003c*/ 	.word	0x00000000
        /*0040*/ 	.short	0x0000
        /*0042*/ 	.short	0x0000
        /*0044*/ 	.byte	0x00, 0xf5, 0x21, 0x00


	//----- nvinfo : EIATTR_SPARSE_MMA_MASK
	.align		4
.L_16:
        /*0048*/ 	.byte	0x03, 0x50
        /*004a*/ 	.short	0x0000


	//----- nvinfo : EIATTR_MAXREG_COUNT
	.align		4
        /*004c*/ 	.byte	0x03, 0x1b
        /*004e*/ 	.short	0x00ff


	//----- nvinfo : EIATTR_MERCURY_ISA_VERSION
	.align		4
        /*0050*/ 	.byte	0x03, 0x5f
        /*0052*/ 	.short	0x0101


	//----- nvinfo : EIATTR_VRC_CTA_INIT_COUNT
	.align		4
        /*0054*/ 	.byte	0x02, 0x4a
	.zero		1
	.zero		1


	//----- nvinfo : EIATTR_EXIT_INSTR_OFFSETS
	.align		4
        /*0058*/ 	.byte	0x04, 0x1c
        /*005a*/ 	.short	(.L_18 - .L_17)


	//   ....[0]....
.L_17:
        /*005c*/ 	.word	0x00000100


	//   ....[1]....
        /*0060*/ 	.word	0x00000150


	//   ....[2]....
        /*0064*/ 	.word	0x00000410


	//   ....[3]....
        /*0068*/ 	.word	0x00000590


	//   ....[4]....
        /*006c*/ 	.word	0x00000630


	//   ....[5]....
        /*0070*/ 	.word	0x00000660


	//----- nvinfo : EIATTR_CRS_STACK_SIZE
	.align		4
.L_18:
        /*0074*/ 	.byte	0x04, 0x1e
        /*0076*/ 	.short	(.L_20 - .L_19)
.L_19:
        /*0078*/ 	.word	0x00000000


	//----- nvinfo : EIATTR_CBANK_PARAM_SIZE
	.align		4
.L_20:
        /*007c*/ 	.byte	0x03, 0x19
        /*007e*/ 	.short	0x0018


	//----- nvinfo : EIATTR_PARAM_CBANK
	.align		4
        /*0080*/ 	.byte	0x04, 0x0a
        /*0082*/ 	.short	(.L_22 - .L_21)
	.align		4
.L_21:
        /*0084*/ 	.word	index@(.nv.constant0._Z13findSubstringPKcS0_ii)
        /*0088*/ 	.short	0x0380
        /*008a*/ 	.short	0x0018


	//----- nvinfo : EIATTR_SW_WAR
	.align		4
.L_22:
        /*008c*/ 	.byte	0x04, 0x36
        /*008e*/ 	.short	(.L_24 - .L_23)
.L_23:
        /*0090*/ 	.word	0x00000008
.L_24:


//--------------------- .nv.callgraph             --------------------------
	.section	.nv.callgraph,"",@"SHT_CUDA_CALLGRAPH"
	.align	4
	.sectionentsize	8
	.align		4
        /*0000*/ 	.word	0x00000000
	.align		4
        /*0004*/ 	.word	0xffffffff
	.align		4
        /*0008*/ 	.word	0x00000000
	.align		4
        /*000c*/ 	.word	0xfffffffe
	.align		4
        /*0010*/ 	.word	0x00000000
	.align		4
        /*0014*/ 	.word	0xfffffffd
	.align		4
        /*0018*/ 	.word	0x00000000
	.align		4
        /*001c*/ 	.word	0xfffffffc


//--------------------- .nv.constant4             --------------------------
	.section	.nv.constant4,"a",@progbits
	.align	8
	.align		8
.nv.constant4:
        /*0000*/ 	.dword	isSubstring


//--------------------- .text._Z13findSubstringPKcS0_ii --------------------------
	.section	.text._Z13findSubstringPKcS0_ii,"ax",@progbits
	.align	128
        .global         _Z13findSubstringPKcS0_ii
        .type           _Z13findSubstringPKcS0_ii,@function
        .size           _Z13findSubstringPKcS0_ii,(.L_x_10 - _Z13findSubstringPKcS0_ii)
        .other          _Z13findSubstringPKcS0_ii,@"STO_CUDA_ENTRY STV_DEFAULT"
_Z13findSubstringPKcS0_ii:
.text._Z13findSubstringPKcS0_ii:
[----:B------:R-:W-:Y:S08]  /*0000*/  LDC R1, c[0x0][0x37c] ;  /* 0x0000df00ff017b82 */ /* 0x000ff00000000800 */
[----:B------:R-:W0:Y:S01]  /*0010*/  LDC R7, c[0x0][0x390] ;  /* 0x0000e400ff077b82 */ /* 0x000e220000000800 */
[----:B------:R-:W1:Y:S07]  /*0020*/  S2R R3, SR_TID.X ;  /* 0x0000000000037919 */ /* 0x000e6e0000002100 */
[----:B------:R-:W1:Y:S08]  /*0030*/  S2UR UR4, SR_CTAID.X ;  /* 0x00000000000479c3 */ /* 0x000e700000002500 */
[----:B------:R-:W1:Y:S01]  /*0040*/  LDC R2, c[0x0][0x360] ;  /* 0x0000d800ff027b82 */ /* 0x000e620000000800 */
[----:B0-----:R-:W-:-:S02]  /*0050*/  SHF.R.S32.HI R0, RZ, 0x1f, R7 ;  /* 0x0000001fff007819 */ /* 0x001fc40000011407 */
[----:B------:R-:W-:Y:S02]  /*0060*/  ISETP.GE.AND P0, PT, R7, 0x400, PT ;  /* 0x000004000700780c */ /* 0x000fe40003f06270 */
[----:B------:R-:W-:-:S04]  /*0070*/  LEA.HI R0, R0, R7, RZ, 0xa ;  /* 0x0000000700007211 */ /* 0x000fc800078f50ff */
[----:B------:R-:W-:-:S04]  /*0080*/  SHF.R.S32.HI R0, RZ, 0xa, R0 ;  /* 0x0000000aff007819 */ /* 0x000fc80000011400 */
[----:B------:R-:W-:Y:S01]  /*0090*/  SEL R0, R0, 0x1, !P0 ;  /* 0x0000000100007807 */ /* 0x000fe20004000000 */
[----:B-1----:R-:W-:-:S04]  /*00a0*/  IMAD R3, R2, UR4, R3 ;  /* 0x0000000402037c24 */ /* 0x002fc8000f8e0203 */
[----:B------:R-:W-:-:S04]  /*00b0*/  IMAD R3, R0, R3, RZ ;  /* 0x0000000300037224 */ /* 0x000fc800078e02ff */
[----:B------:R-:W-:-:S05]  /*00c0*/  IMAD.IADD R2, R0, 0x1, R3 ;  /* 0x0000000100027824 */ /* 0x000fca00078e0203 */
[----:B------:R-:W-:-:S13]  /*00d0*/  ISETP.GT.AND P0, PT, R2, 0x3ff, PT ;  /* 0x000003ff0200780c */ /* 0x000fda0003f04270 */
[----:B------:R-:W-:-:S04]  /*00e0*/  @P0 IADD3 R0, PT, PT, -R3, 0x400, RZ ;  /* 0x0000040003000810 */ /* 0x000fc80007ffe1ff */
[----:B------:R-:W-:-:S13]  /*00f0*/  ISETP.NE.AND P0, PT, R0, RZ, PT ;  /* 0x000000ff0000720c */ /* 0x000fda0003f05270 */
[----:B------:R-:W-:Y:S05]  /*0100*/  @!P0 EXIT ;  /* 0x000000000000894d */ /* 0x000fea0003800000 */
[----:B------:R-:W0:Y:S02]  /*0110*/  LDCU UR6, c[0x0][0x394] ;  /* 0x00007280ff0677ac */ /* 0x000e240008000800 */
[----:B0-----:R-:W-:-:S05]  /*0120*/  VIADD R2, R3, UR6 ;  /* 0x0000000603027c36 */ /* 0x001fca0008000000 */
[----:B------:R-:W-:-:S04]  /*0130*/  ISETP.GE.AND P0, PT, R2, R7, PT ;  /* 0x000000070200720c */ /* 0x000fc80003f06270 */
[----:B------:R-:W-:-:S13]  /*0140*/  ISETP.LT.OR P0, PT, R0, 0x1, P0 ;  /* 0x000000010000780c */ /* 0x000fda0000701670 */
[----:B------:R-:W-:Y:S05]  /*0150*/  @P0 EXIT ;  /* 0x000000000000094d */ /* 0x000fea0003800000 */
[----:B------:R-:W-:Y:S01]  /*0160*/  UISETP.GE.AND UP0, UPT, UR6, 0x1, UPT ;  /* 0x000000010600788c */ /* 0x000fe2000bf06270 */
[----:B------:R-:W-:Y:S01]  /*0170*/  IMAD.IADD R0, R0, 0x1, R3 ;  /* 0x0000000100007824 */ /* 0x000fe200078e0203 */
[----:B------:R-:W0:Y:S07]  /*0180*/  LDCU.64 UR4, c[0x0][0x358] ;  /* 0x00006b00ff0477ac */ /* 0x000e2e0008000a00 */
[----:B------:R-:W-:Y:S05]  /*0190*/  BRA.U !UP0, `(.L_x_0) ;  /* 0x0000000108a47547 */ /* 0x000fea000b800000 */
.L_x_4:
[----:B------:R-:W1:Y:S01]  /*01a0*/  LDCU.64 UR6, c[0x0][0x380] ;  /* 0x00007000ff0677ac */ /* 0x000e620008000a00 */
[----:B------:R-:W0:Y:S01]  /*01b0*/  LDC.64 R4, c[0x0][0x388] ;  /* 0x0000e200ff047b82 */ /* 0x000e220000000a00 */
[----:B------:R-:W2:Y:S01]  /*01c0*/  LDCU.128 UR8, c[0x0][0x380] ;  /* 0x00007000ff0877ac */ /* 0x000ea20008000c00 */
[----:B-1----:R-:W-:-:S04]  /*01d0*/  IADD3 R6, P0, PT, R3, UR6, RZ ;  /* 0x0000000603067c10 */ /* 0x002fc8000ff1e0ff */
[----:B------:R-:W-:Y:S01]  /*01e0*/  LEA.HI.X.SX32 R7, R3, UR7, 0x1, P0 ;  /* 0x0000000703077c11 */ /* 0x000fe200080f0eff */
[----:B------:R-:W1:Y:S01]  /*01f0*/  LDCU UR7, c[0x0][0x394] ;  /* 0x00007280ff0777ac */ /* 0x000e620008000800 */
[----:B0-----:R-:W3:Y:S04]  /*0200*/  LDG.E.U8 R5, desc[UR4][R4.64] ;  /* 0x0000000404057981 */ /* 0x001ee8000c1e1100 */
[----:B------:R-:W3:Y:S01]  /*0210*/  LDG.E.U8 R6, desc[UR4][R6.64] ;  /* 0x0000000406067981 */ /* 0x000ee2000c1e1100 */
[----:B------:R-:W-:Y:S01]  /*0220*/  BSSY.RECONVERGENT B0, `(.L_x_1) ;  /* 0x0000014000007945 */ /* 0x000fe20003800200 */
[----:B------:R-:W-:Y:S01]  /*0230*/  IMAD.MOV.U32 R2, RZ, RZ, RZ ;  /* 0x000000ffff027224 */ /* 0x000fe200078e00ff */
[----:B---3--:R-:W-:-:S13]  /*0240*/  ISETP.NE.AND P0, PT, R6, R5, PT ;  /* 0x000000050600720c */ /* 0x008fda0003f05270 */
[----:B-12---:R-:W-:Y:S05]  /*0250*/  @P0 BRA `(.L_x_2) ;  /* 0x0000000000400947 */ /* 0x006fea0003800000 */
[----:B------:R-:W-:-:S07]  /*0260*/  IMAD.MOV.U32 R2, RZ, RZ, RZ ;  /* 0x000000ffff027224 */ /* 0x000fce00078e00ff */
.L_x_3:
[----:B------:R-:W0:Y:S01]  /*0270*/  LDCU UR6, c[0x0][0x394] ;  /* 0x00007280ff0677ac */ /* 0x000e220008000800 */
[----:B------:R-:W-:-:S05]  /*0280*/  VIADD R4, R2, 0x1 ;  /* 0x0000000102047836 */ /* 0x000fca0000000000 */
[----:B------:R-:W-:Y:S01]  /*0290*/  ISETP.NE.AND P0, PT, R4, UR7, PT ;  /* 0x0000000704007c0c */ /* 0x000fe2000bf05270 */
[----:B0-----:R-:W-:-:S12]  /*02a0*/  IMAD.U32 R2, RZ, RZ, UR6 ;  /* 0x00000006ff027e24 */ /* 0x001fd8000f8e00ff */
[----:B------:R-:W-:Y:S05]  /*02b0*/  @!P0 BRA `(.L_x_2) ;  /* 0x0000000000288947 */ /* 0x000fea0003800000 */
[----:B------:R-:W-:-:S04]  /*02c0*/  IMAD.MOV.U32 R2, RZ, RZ, R4 ;  /* 0x000000ffff027224 */ /* 0x000fc800078e0004 */
[C---:B------:R-:W-:Y:S01]  /*02d0*/  IMAD.IADD R5, R2.reuse, 0x1, R3 ;  /* 0x0000000102057824 */ /* 0x040fe200078e0203 */
[----:B------:R-:W-:-:S04]  /*02e0*/  IADD3 R6, P1, PT, R2, UR10, RZ ;  /* 0x0000000a02067c10 */ /* 0x000fc8000ff3e0ff */
[----:B------:R-:W-:Y:S01]  /*02f0*/  IADD3 R4, P0, PT, R5, UR8, RZ ;  /* 0x0000000805047c10 */ /* 0x000fe2000ff1e0ff */
[----:B------:R-:W-:-:S03]  /*0300*/  IMAD.X R7, RZ, RZ, UR11, P1 ;  /* 0x0000000bff077e24 */ /* 0x000fc600088e06ff */
[----:B------:R-:W-:-:S03]  /*0310*/  LEA.HI.X.SX32 R5, R5, UR9, 0x1, P0 ;  /* 0x0000000905057c11 */ /* 0x000fc600080f0eff */
[----:B------:R-:W2:Y:S04]  /*0320*/  LDG.E.U8 R7, desc[UR4][R6.64] ;  /* 0x0000000406077981 */ /* 0x000ea8000c1e1100 */
[----:B------:R-:W2:Y:S02]  /*0330*/  LDG.E.U8 R4, desc[UR4][R4.64] ;  /* 0x0000000404047981 */ /* 0x000ea4000c1e1100 */
[----:B--2---:R-:W-:-:S13]  /*0340*/  ISETP.NE.AND P0, PT, R4, R7, PT ;  /* 0x000000070400720c */ /* 0x004fda0003f05270 */
[----:B------:R-:W-:Y:S05]  /*0350*/  @!P0 BRA `(.L_x_3) ;  /* 0xfffffffc00c48947 */ /* 0x000fea000383ffff */
.L_x_2:
[----:B------:R-:W-:Y:S05]  /*0360*/  BSYNC.RECONVERGENT B0 ;  /* 0x0000000000007941 */ /* 0x000fea0003800200 */
.L_x_1:
[----:B------:R-:W0:Y:S01]  /*0370*/  LDCU UR6, c[0x0][0x394] ;  /* 0x00007280ff0677ac */ /* 0x000e220008000800 */
[----:B------:R-:W-:Y:S01]  /*0380*/  VIADD R3, R3, 0x1 ;  /* 0x0000000103037836 */ /* 0x000fe20000000000 */
[----:B------:R-:W1:Y:S01]  /*0390*/  LDCU UR12, c[0x0][0x390] ;  /* 0x00007200ff0c77ac */ /* 0x000e620008000800 */
[----:B0-----:R-:W-:Y:S02]  /*03a0*/  ISETP.NE.AND P0, PT, R2, UR6, PT ;  /* 0x0000000602007c0c */ /* 0x001fe4000bf05270 */
[----:B------:R-:W-:-:S11]  /*03b0*/  VIADD R2, R3, UR6 ;  /* 0x0000000603027c36 */ /* 0x000fd60008000000 */
[----:B------:R-:W0:Y:S01]  /*03c0*/  @!P0 LDC.64 R4, c[0x4][RZ] ;  /* 0x01000000ff048b82 */ /* 0x000e220000000a00 */
[----:B------:R-:W-:-:S05]  /*03d0*/  @!P0 IMAD.MOV.U32 R7, RZ, RZ, 0x1 ;  /* 0x00000001ff078424 */ /* 0x000fca00078e00ff */
[----:B0-----:R0:W-:Y:S01]  /*03e0*/  @!P0 STG.E desc[UR4][R4.64], R7 ;  /* 0x0000000704008986 */ /* 0x0011e2000c101904 */
[----:B-1----:R-:W-:-:S04]  /*03f0*/  ISETP.GE.AND P0, PT, R2, UR12, PT ;  /* 0x0000000c02007c0c */ /* 0x002fc8000bf06270 */
[----:B------:R-:W-:-:S13]  /*0400*/  ISETP.GE.OR P0, PT, R3, R0, P0 ;  /* 0x000000000300720c */ /* 0x000fda0000706670 */
[----:B0-----:R-:W-:Y:S05]  /*0410*/  @P0 EXIT ;  /* 0x000000000000094d */ /* 0x001fea0003800000 */
[----:B------:R-:W-:Y:S05]  /*0420*/  BRA `(.L_x_4) ;  /* 0xfffffffc005c7947 */ /* 0x000fea000383ffff */
.L_x_0:
[----:B------:R-:W-:Y:S01]  /*0430*/  LOP3.LUT R2, RZ, R3, RZ, 0x33, !PT ;  /* 0x00000003ff027212 */ /* 0x000fe200078e33ff */
[----:B------:R-:W-:Y:S01]  /*0440*/  BSSY.RECONVERGENT B0, `(.L_x_5) ;  /* 0x0000014000007945 */ /* 0x000fe20003800200 */
[----:B------:R-:W-:-:S03]  /*0450*/  VIADDMNMX R5, R3, 0x1, R0, !PT ;  /* 0x0000000103057846 */ /* 0x000fc60007800100 */
[C---:B------:R-:W-:Y:S02]  /*0460*/  IMAD.IADD R4, R2.reuse, 0x1, R7 ;  /* 0x0000000102047824 */ /* 0x040fe400078e0207 */
[----:B------:R-:W-:-:S05]  /*0470*/  IMAD.IADD R5, R2, 0x1, R5 ;  /* 0x0000000102057824 */ /* 0x000fca00078e0205 */
[----:B------:R-:W-:-:S04]  /*0480*/  VIADDMNMX.U32 R2, R4, -UR6, R5, PT ;  /* 0x8000000604027c46 */ /* 0x000fc8000b800005 */
[C---:B------:R-:W-:Y:S02]  /*0490*/  LOP3.LUT R4, R2.reuse, 0x3, RZ, 0xc0, !PT ;  /* 0x0000000302047812 */ /* 0x040fe400078ec0ff */
[----:B------:R-:W-:Y:S02]  /*04a0*/  ISETP.GE.U32.AND P0, PT, R2, 0x3, PT ;  /* 0x000000030200780c */ /* 0x000fe40003f06070 */
[----:B------:R-:W-:-:S13]  /*04b0*/  ISETP.NE.AND P1, PT, R4, 0x3, PT ;  /* 0x000000030400780c */ /* 0x000fda0003f25270 */
[----:B------:R-:W-:Y:S05]  /*04c0*/  @!P1 BRA `(.L_x_6) ;  /* 0x00000000002c9947 */ /* 0x000fea0003800000 */
[----:B------:R-:W-:Y:S01]  /*04d0*/  ISETP.NE.AND P1, PT, RZ, UR6, PT ;  /* 0x00000006ff007c0c */ /* 0x000fe2000bf25270 */
[----:B------:R-:W-:-:S05]  /*04e0*/  VIADD R2, R2, 0x1 ;  /* 0x0000000102027836 */ /* 0x000fca0000000000 */
[----:B------:R-:W-:-:S05]  /*04f0*/  LOP3.LUT R2, R2, 0x3, RZ, 0xc0, !PT ;  /* 0x0000000302027812 */ /* 0x000fca00078ec0ff */
[--C-:B------:R-:W-:Y:S02]  /*0500*/  IMAD.IADD R3, R3, 0x1, R2.reuse ;  /* 0x0000000103037824 */ /* 0x100fe400078e0202 */
[----:B------:R-:W1:Y:S01]  /*0510*/  @!P1 LDC.64 R4, c[0x4][RZ] ;  /* 0x01000000ff049b82 */ /* 0x000e620000000a00 */
[----:B------:R-:W-:Y:S02]  /*0520*/  @!P1 IMAD.MOV.U32 R7, RZ, RZ, 0x1 ;  /* 0x00000001ff079424 */ /* 0x000fe400078e00ff */
[----:B------:R-:W-:-:S07]  /*0530*/  IMAD.MOV R2, RZ, RZ, -R2 ;  /* 0x000000ffff027224 */ /* 0x000fce00078e0a02 */
.L_x_7:
[----:B01----:R2:W-:Y:S01]  /*0540*/  @!P1 STG.E desc[UR4][R4.64], R7 ;  /* 0x0000000704009986 */ /* 0x0035e2000c101904 */
[----:B------:R-:W-:-:S05]  /*0550*/  VIADD R2, R2, 0x1 ;  /* 0x0000000102027836 */ /* 0x000fca0000000000 */
[----:B------:R-:W-:-:S13]  /*0560*/  ISETP.NE.AND P2, PT, R2, RZ, PT ;  /* 0x000000ff0200720c */ /* 0x000fda0003f45270 */
[----:B--2---:R-:W-:Y:S05]  /*0570*/  @P2 BRA `(.L_x_7) ;  /* 0xfffffffc00f02947 */ /* 0x004fea000383ffff */
.L_x_6:
[----:B0-----:R-:W-:Y:S05]  /*0580*/  BSYNC.RECONVERGENT B0 ;  /* 0x0000000000007941 */ /* 0x001fea0003800200 */
.L_x_5:
[----:B------:R-:W-:Y:S05]  /*0590*/  @!P0 EXIT ;  /* 0x000000000000894d */ /* 0x000fea0003800000 */
[----:B------:R-:W0:Y:S02]  /*05a0*/  LDCU UR6, c[0x0][0x394] ;  /* 0x00007280ff0677ac */ /* 0x000e240008000800 */
[----:B0-----:R-:W-:Y:S01]  /*05b0*/  ISETP.NE.AND P1, PT, RZ, UR6, PT ;  /* 0x00000006ff007c0c */ /* 0x001fe2000bf25270 */
[----:B------:R-:W0:-:S12]  /*05c0*/  LDCU.64 UR6, c[0x0][0x390] ;  /* 0x00007200ff0677ac */ /* 0x000e180008000a00 */
[----:B------:R-:W1:Y:S01]  /*05d0*/  @!P1 LDC.64 R4, c[0x4][RZ] ;  /* 0x01000000ff049b82 */ /* 0x000e620000000a00 */
[----:B------:R-:W-:-:S07]  /*05e0*/  @!P1 IMAD.MOV.U32 R7, RZ, RZ, 0x1 ;  /* 0x00000001ff079424 */ /* 0x000fce00078e00ff */
.L_x_8:
[----:B------:R-:W-:Y:S01]  /*05f0*/  VIADD R3, R3, 0x4 ;  /* 0x0000000403037836 */ /* 0x000fe20000000000 */
[----:B-1----:R1:W-:Y:S03]  /*0600*/  @!P1 STG.E desc[UR4][R4.64], R7 ;  /* 0x0000000704009986 */ /* 0x0023e6000c101904 */
[----:B0-----:R-:W-:-:S05]  /*0610*/  VIADD R2, R3, UR7 ;  /* 0x0000000703027c36 */ /* 0x001fca0008000000 */
[----:B------:R-:W-:-:S13]  /*0620*/  ISETP.GE.AND P0, PT, R2, UR6, PT ;  /* 0x0000000602007c0c */ /* 0x000fda000bf06270 */
[----:B------:R-:W-:Y:S05]  /*0630*/  @P0 EXIT ;  /* 0x000000000000094d */ /* 0x000fea0003800000 */
[----:B------:R-:W-:-:S13]  /*0640*/  ISETP.GE.AND P0, PT, R3, R0, PT ;  /* 0x000000000300720c */ /* 0x000fda0003f06270 */
[----:B------:R-:W-:Y:S05]  /*0650*/  @!P0 BRA `(.L_x_8) ;  /* 0xfffffffc00e48947 */ /* 0x000fea000383ffff */
[----:B------:R-:W-:Y:S05]  /*0660*/  EXIT ;  /* 0x000000000000794d */ /* 0x000fea0003800000 */
.L_x_9:
[----:B------:R-:W-:-:S00]  /*0670*/  BRA `(.L_x_9) ;  /* 0xfffffffc00fc7947 */ /* 0x000fc0000383ffff */
[----:B------:R-:W-:-:S00]  /*0680*/  NOP ;  /* 0x0000000000007918 */ /* 0x000fc00000000000 */
[----:B------:R-:W-:-:S00]  /*0690*/  NOP ;  /* 0x0000000000007918 */ /* 0x000fc00000000000 */
[----:B------:R-:W-:-:S00]  /*06a0*/  NOP ;  /* 0x0000000000007918 */ /* 0x000fc00000000000 */
[----:B------:R-:W-:-:S00]  /*06b0*/  NOP ;  /* 0x0000000000007918 */ /* 0x000fc00000000000 */
[----:B------:R-:W-:-:S00]  /*06c0*/  NOP ;  /* 0x0000000000007918 */ /* 0x000fc00000000000 */
[----:B------:R-:W-:-:S00]  /*06d0*/  NOP ;  /* 0x0000000000007918 */ /* 0x000fc00000000000 */
[----:B------:R-:W-:-:S00]  /*06e0*/  NOP ;  /* 0x0000000000007918 */ /* 0x000fc00000000000 */
[----:B------:R-:W-:-:S00]  /*06f0*/  NOP ;  /* 0x0000000000007918 */ /* 0x000fc00000000000 */
.L_x_10:


//--------------------- .nv.shared.reserved.0     --------------------------
	.section	.nv.shared.reserved.0,"aw",@nobits
	.weak		__nv_reservedSMEM_offset_0_alias
	.size		__nv_reservedSMEM_offset_0_alias, 0, 64
	.other		__nv_reservedSMEM_offset_0_alias,@"STO_CUDA_RESERVED_SHARED STV_DEFAULT"
__nv_reservedSMEM_offset_0_alias:
	.zero		0
	.zero		64


//--------------------- .nv.global                --------------------------
	.section	.nv.global,"aw",@nobits
	.align	4
.nv.global:
	.type		isSubstring,@object
	.size		isSubstring,(.L_0 - isSubstring)
isSubstring:
	.zero		4
.L_0:


//--------------------- .nv.constant0._Z13findSubstringPKcS0_ii --------------------------
	.section	.nv.constant0._Z13findSubstringPKcS0_ii,"a",@progbits
	.sectionflags	@""
	.align	4
.nv.constant0._Z13findSubstringPKcS0_ii:
	.zero		920


//--------------------- SYMBOLS --------------------------

	.type		.nv.reservedSmem.offset0,@object
	.size		.nv.reservedSmem.offset0,0x4
